//
// Generated by NVIDIA NVVM Compiler
//
// Compiler Build ID: CL-36424714
// Cuda compilation tools, release 13.0, V13.0.88
// Based on NVVM 20.0.0
//

.version 9.0
.target sm_100
.address_size 64

	// .globl	_Z22reverse_array_functionPfS_i

.visible .entry _Z22reverse_array_functionPfS_i(
	.param .u64 .ptr .align 1 _Z22reverse_array_functionPfS_i_param_0,
	.param .u64 .ptr .align 1 _Z22reverse_array_functionPfS_i_param_1,
	.param .u32 _Z22reverse_array_functionPfS_i_param_2
)
{
	.reg .pred 	%p<3>;
	.reg .b32 	%r<13>;
	.reg .b32 	%f<2>;
	.reg .b64 	%rd<9>;

	ld.param.u64 	%rd3, [_Z22reverse_array_functionPfS_i_param_0];
	ld.param.u64 	%rd4, [_Z22reverse_array_functionPfS_i_param_1];
	ld.param.u32 	%r6, [_Z22reverse_array_functionPfS_i_param_2];
	mov.u32 	%r7, %ctaid.x;
	mov.u32 	%r1, %ntid.x;
	mov.u32 	%r8, %tid.x;
	mad.lo.s32 	%r12, %r7, %r1, %r8;
	setp.ge.s32 	%p1, %r12, %r6;
	@%p1 bra 	$L__BB0_3;
	mov.u32 	%r9, %nctaid.x;
	mul.lo.s32 	%r3, %r9, %r1;
	cvta.to.global.u64 	%rd1, %rd3;
	cvta.to.global.u64 	%rd2, %rd4;
$L__BB0_2:
	mul.wide.s32 	%rd5, %r12, 4;
	add.s64 	%rd6, %rd1, %rd5;
	ld.global.f32 	%f1, [%rd6];
	not.b32 	%r10, %r12;
	add.s32 	%r11, %r6, %r10;
	mul.wide.s32 	%rd7, %r11, 4;
	add.s64 	%rd8, %rd2, %rd7;
	st.global.f32 	[%rd8], %f1;
	add.s32 	%r12, %r12, %r3;
	setp.lt.s32 	%p2, %r12, %r6;
	@%p2 bra 	$L__BB0_2;
$L__BB0_3:
	ret;

}


// ===== COMPILED SASS (sm_100) =====

	.target	sm_100

	.elftype	@"ET_EXEC"


//--------------------- .note.nv.tkinfo           --------------------------
	.section	.note.nv.tkinfo,"",@"SHT_NOTE"
	.sectionflags	@"SHF_NOTE_NV_TKINFO"
	.tkinfo
        /*0018*/ 	.word	0x00000002
        /*0030*/ 	.string	""
        /*0030*/ 	.string	"ptxas"
        /*0030*/ 	.string	"Cuda compilation tools, release 13.0, V13.0.88"
        /*0030*/ 	.string	"Build cuda_13.0.r13.0/compiler.36424714_0"
        /*0030*/ 	.string	"-arch sm_100 -m 64 "



//--------------------- .note.nv.cuinfo           --------------------------
	.section	.note.nv.cuinfo,"",@"SHT_NOTE"
	.sectionflags	@"SHF_NOTE_NV_CUINFO"
        /*0018*/ 	.short	0x0002
        /*001a*/ 	.short	0x0064
        /*001c*/ 	.short	0x0082
	.zero		2


//--------------------- .nv.info                  --------------------------
	.section	.nv.info,"",@"SHT_CUDA_INFO"
	.align	4


	//----- nvinfo : EIATTR_REGCOUNT
	.align		4
        /*0000*/ 	.byte	0x04, 0x2f
        /*0002*/ 	.short	(.L_1 - .L_0)
	.align		4
.L_0:
        /*0004*/ 	.word	index@(_Z22reverse_array_functionPfS_i)
        /*0008*/ 	.word	0x0000000e


	//----- nvinfo : EIATTR_FRAME_SIZE
	.align		4
.L_1:
        /*000c*/ 	.byte	0x04, 0x11
        /*000e*/ 	.short	(.L_3 - .L_2)
	.align		4
.L_2:
        /*0010*/ 	.word	index@(_Z22reverse_array_functionPfS_i)
        /*0014*/ 	.word	0x00000000


	//----- nvinfo : EIATTR_MIN_STACK_SIZE
	.align		4
.L_3:
        /*0018*/ 	.byte	0x04, 0x12
        /*001a*/ 	.short	(.L_5 - .L_4)
	.align		4
.L_4:
        /*001c*/ 	.word	index@(_Z22reverse_array_functionPfS_i)
        /*0020*/ 	.word	0x00000000
.L_5:


//--------------------- .nv.compat                --------------------------
	.section	.nv.compat,"",@"SHT_CUDA_COMPAT_INFO"
	.align	4
        /*0000*/ 	.byte	0x02, 0x09, 0x00, 0x00, 0x02, 0x02, 0x01, 0x00, 0x02, 0x05, 0x05, 0x00, 0x03, 0x07, 0x01, 0x01
        /*0010*/ 	.byte	0x02, 0x03, 0x00, 0x00, 0x02, 0x06, 0x01, 0x00, 0x04, 0x0b, 0x08, 0x00, 0x09, 0x00, 0x00, 0x00
        /*0020*/ 	.byte	0x00, 0x00, 0x00, 0x00


//--------------------- .nv.info._Z22reverse_array_functionPfS_i --------------------------
	.section	.nv.info._Z22reverse_array_functionPfS_i,"",@"SHT_CUDA_INFO"
	.sectionflags	@""
	.align	4


	//----- nvinfo : EIATTR_CUDA_API_VERSION
	.align		4
        /*0000*/ 	.byte	0x04, 0x37
        /*0002*/ 	.short	(.L_7 - .L_6)
.L_6:
        /*0004*/ 	.word	0x00000082


	//----- nvinfo : EIATTR_KPARAM_INFO
	.align		4
.L_7:
        /*0008*/ 	.byte	0x04, 0x17
        /*000a*/ 	.short	(.L_9 - .L_8)
.L_8:
        /*000c*/ 	.word	0x00000000
        /*0010*/ 	.short	0x0002
        /*0012*/ 	.short	0x0010
        /*0014*/ 	.byte	0x00, 0xf0, 0x11, 0x00


	//----- nvinfo : EIATTR_KPARAM_INFO
	.align		4
.L_9:
        /*0018*/ 	.byte	0x04, 0x17
        /*001a*/ 	.short	(.L_11 - .L_10)
.L_10:
        /*001c*/ 	.word	0x00000000
        /*0020*/ 	.short	0x0001
        /*0022*/ 	.short	0x0008
        /*0024*/ 	.byte	0x00, 0xf5, 0x21, 0x00


	//----- nvinfo : EIATTR_KPARAM_INFO
	.align		4
.L_11:
        /*0028*/ 	.byte	0x04, 0x17
        /*002a*/ 	.short	(.L_13 - .L_12)
.L_12:
        /*002c*/ 	.word	0x00000000
        /*0030*/ 	.short	0x0000
        /*0032*/ 	.short	0x0000
        /*0034*/ 	.byte	0x00, 0xf5, 0x21, 0x00


	//----- nvinfo : EIATTR_SPARSE_MMA_MASK
	.align		4
.L_13:
        /*0038*/ 	.byte	0x03, 0x50
        /*003a*/ 	.short	0x0000


	//----- nvinfo : EIATTR_MAXREG_COUNT
	.align		4
        /*003c*/ 	.byte	0x03, 0x1b
        /*003e*/ 	.short	0x00ff


	//----- nvinfo : EIATTR_MERCURY_ISA_VERSION
	.align		4
        /*0040*/ 	.byte	0x03, 0x5f
        /*0042*/ 	.short	0x0101


	//----- nvinfo : EIATTR_VRC_CTA_INIT_COUNT
	.align		4
        /*0044*/ 	.byte	0x02, 0x4a
	.zero		1
	.zero		1


	//----- nvinfo : EIATTR_EXIT_INSTR_OFFSETS
	.align		4
        /*0048*/ 	.byte	0x04, 0x1c
        /*004a*/ 	.short	(.L_15 - .L_14)


	//   ....[0]....
.L_14:
        /*004c*/ 	.word	0x00000070


	//   ....[1]....
        /*0050*/ 	.word	0x00000160


	//----- nvinfo : EIATTR_CRS_STACK_SIZE
	.align		4
.L_15:
        /*0054*/ 	.byte	0x04, 0x1e
        /*0056*/ 	.short	(.L_17 - .L_16)
.L_16:
        /*0058*/ 	.word	0x00000000


	//----- nvinfo : EIATTR_CBANK_PARAM_SIZE
	.align		4
.L_17:
        /*005c*/ 	.byte	0x03, 0x19
        /*005e*/ 	.short	0x0014


	//----- nvinfo : EIATTR_PARAM_CBANK
	.align		4
        /*0060*/ 	.byte	0x04, 0x0a
        /*0062*/ 	.short	(.L_19 - .L_18)
	.align		4
.L_18:
        /*0064*/ 	.word	index@(.nv.constant0._Z22reverse_array_functionPfS_i)
        /*0068*/ 	.short	0x0380
        /*006a*/ 	.short	0x0014


	//----- nvinfo : EIATTR_SW_WAR
	.align		4
.L_19:
        /*006c*/ 	.byte	0x04, 0x36
        /*006e*/ 	.short	(.L_21 - .L_20)
.L_20:
        /*0070*/ 	.word	0x00000008
.L_21:


//--------------------- .nv.callgraph             --------------------------
	.section	.nv.callgraph,"",@"SHT_CUDA_CALLGRAPH"
	.align	4
	.sectionentsize	8
	.align		4
        /*0000*/ 	.word	0x00000000
	.align		4
        /*0004*/ 	.word	0xffffffff
	.align		4
        /*0008*/ 	.word	0x00000000
	.align		4
        /*000c*/ 	.word	0xfffffffe
	.align		4
        /*0010*/ 	.word	0x00000000
	.align		4
        /*0014*/ 	.word	0xfffffffd
	.align		4
        /*0018*/ 	.word	0x00000000
	.align		4
        /*001c*/ 	.word	0xfffffffc


//--------------------- .text._Z22reverse_array_functionPfS_i --------------------------
	.section	.text._Z22reverse_array_functionPfS_i,"ax",@progbits
	.align	128
        .global         _Z22reverse_array_functionPfS_i
        .type           _Z22reverse_array_functionPfS_i,@function
        .size           _Z22reverse_array_functionPfS_i,(.L_x_2 - _Z22reverse_array_functionPfS_i)
        .other          _Z22reverse_array_functionPfS_i,@"STO_CUDA_ENTRY STV_DEFAULT"
_Z22reverse_array_functionPfS_i:
.text._Z22reverse_array_functionPfS_i:
[----:B------:R-:W-:Y:S01]  /*0000*/  LDC R1, c[0x0][0x37c] ;  /* 0x0000df00ff017b82 */ /* 0x000fe20000000800 */
[----:B------:R-:W0:Y:S07]  /*0010*/  S2R R0, SR_TID.X ;  /* 0x0000000000007919 */ /* 0x000e2e0000002100 */
[----:B------:R-:W0:Y:S01]  /*0020*/  S2UR UR4, SR_CTAID.X ;  /* 0x00000000000479c3 */ /* 0x000e220000002500 */
[----:B------:R-:W1:Y:S07]  /*0030*/  LDCU UR5, c[0x0][0x390] ;  /* 0x00007200ff0577ac */ /* 0x000e6e0008000800 */
[----:B------:R-:W0:Y:S02]  /*0040*/  LDC R11, c[0x0][0x360] ;  /* 0x0000d800ff0b7b82 */ /* 0x000e240000000800 */
[----:B0-----:R-:W-:-:S05]  /*0050*/  IMAD R0, R11, UR4, R0 ;  /* 0x000000040b007c24 */ /* 0x001fca000f8e0200 */
[----:B-1----:R-:W-:-:S13]  /*0060*/  ISETP.GE.AND P0, PT, R0, UR5, PT ;  /* 0x0000000500007c0c */ /* 0x002fda000bf06270 */
[----:B------:R-:W-:Y:S05]  /*0070*/  @P0 EXIT ;  /* 0x000000000000094d */ /* 0x000fea0003800000 */
[----:B------:R-:W0:Y:S01]  /*0080*/  LDC.64 R6, c[0x0][0x380] ;  /* 0x0000e000ff067b82 */ /* 0x000e220000000a00 */
[----:B------:R-:W1:Y:S01]  /*0090*/  LDCU UR4, c[0x0][0x370] ;  /* 0x00006e00ff0477ac */ /* 0x000e620008000800 */
[----:B------:R-:W2:Y:S06]  /*00a0*/  LDCU.64 UR6, c[0x0][0x358] ;  /* 0x00006b00ff0677ac */ /* 0x000eac0008000a00 */
[----:B------:R-:W3:Y:S01]  /*00b0*/  LDC.64 R8, c[0x0][0x388] ;  /* 0x0000e200ff087b82 */ /* 0x000ee20000000a00 */
[----:B-1----:R-:W-:-:S07]  /*00c0*/  IMAD R11, R11, UR4, RZ ;  /* 0x000000040b0b7c24 */ /* 0x002fce000f8e02ff */
.L_x_0:
[----:B01----:R-:W-:-:S06]  /*00d0*/  IMAD.WIDE R2, R0, 0x4, R6 ;  /* 0x0000000400027825 */ /* 0x003fcc00078e0206 */
[----:B--2---:R-:W2:Y:S01]  /*00e0*/  LDG.E R3, desc[UR6][R2.64] ;  /* 0x0000000602037981 */ /* 0x004ea2000c1e1900 */
[-C--:B------:R-:W-:Y:S02]  /*00f0*/  LOP3.LUT R4, RZ, R0.reuse, RZ, 0x33, !PT ;  /* 0x00000000ff047212 */ /* 0x080fe400078e33ff */
[----:B------:R-:W-:Y:S02]  /*0100*/  IADD3 R0, PT, PT, R11, R0, RZ ;  /* 0x000000000b007210 */ /* 0x000fe40007ffe0ff */
[----:B------:R-:W-:Y:S02]  /*0110*/  IADD3 R5, PT, PT, R4, UR5, RZ ;  /* 0x0000000504057c10 */ /* 0x000fe4000fffe0ff */
[----:B------:R-:W-:-:S03]  /*0120*/  ISETP.GE.AND P0, PT, R0, UR5, PT ;  /* 0x0000000500007c0c */ /* 0x000fc6000bf06270 */
[----:B---3--:R-:W-:-:S05]  /*0130*/  IMAD.WIDE R4, R5, 0x4, R8 ;  /* 0x0000000405047825 */ /* 0x008fca00078e0208 */
[----:B--2---:R1:W-:Y:S05]  /*0140*/  STG.E desc[UR6][R4.64], R3 ;  /* 0x0000000304007986 */ /* 0x0043ea000c101906 */
[----:B------:R-:W-:Y:S05]  /*0150*/  @!P0 BRA `(.L_x_0) ;  /* 0xfffffffc00dc8947 */ /* 0x000fea000383ffff */
[----:B------:R-:W-:Y:S05]  /*0160*/  EXIT ;  /* 0x000000000000794d */ /* 0x000fea0003800000 */
.L_x_1:
[----:B------:R-:W-:-:S00]  /*0170*/  BRA `(.L_x_1) ;  /* 0xfffffffc00fc7947 */ /* 0x000fc0000383ffff */
[----:B------:R-:W-:-:S00]  /*0180*/  NOP ;  /* 0x0000000000007918 */ /* 0x000fc00000000000 */
[----:B------:R-:W-:-:S00]  /*0190*/  NOP ;  /* 0x0000000000007918 */ /* 0x000fc00000000000 */
[----:B------:R-:W-:-:S00]  /*01a0*/  NOP ;  /* 0x0000000000007918 */ /* 0x000fc00000000000 */
[----:B------:R-:W-:-:S00]  /*01b0*/  NOP ;  /* 0x0000000000007918 */ /* 0x000fc00000000000 */
[----:B------:R-:W-:-:S00]  /*01c0*/  NOP ;  /* 0x0000000000007918 */ /* 0x000fc00000000000 */
[----:B------:R-:W-:-:S00]  /*01d0*/  NOP ;  /* 0x0000000000007918 */ /* 0x000fc00000000000 */
[----:B------:R-:W-:-:S00]  /*01e0*/  NOP ;  /* 0x0000000000007918 */ /* 0x000fc00000000000 */
[----:B------:R-:W-:-:S00]  /*01f0*/  NOP ;  /* 0x0000000000007918 */ /* 0x000fc00000000000 */
.L_x_2:


//--------------------- .nv.shared.reserved.0     --------------------------
	.section	.nv.shared.reserved.0,"aw",@nobits
	.weak		__nv_reservedSMEM_offset_0_alias
	.size		__nv_reservedSMEM_offset_0_alias, 0, 64
	.other		__nv_reservedSMEM_offset_0_alias,@"STO_CUDA_RESERVED_SHARED STV_DEFAULT"
__nv_reservedSMEM_offset_0_alias:
	.zero		0
	.zero		64


//--------------------- .nv.constant0._Z22reverse_array_functionPfS_i --------------------------
	.section	.nv.constant0._Z22reverse_array_functionPfS_i,"a",@progbits
	.sectionflags	@""
	.align	4
.nv.constant0._Z22reverse_array_functionPfS_i:
	.zero		916


//--------------------- SYMBOLS --------------------------

	.type		.nv.reservedSmem.offset0,@object
	.size		.nv.reservedSmem.offset0,0x4
